	.headerflags	@"EF_CUDA_TEXMODE_UNIFIED EF_CUDA_64BIT_ADDRESS EF_CUDA_SM86 EF_CUDA_VIRTUAL_SM(EF_CUDA_SM86)"
	.elftype	@"ET_EXEC"


//--------------------- .nv.info                  --------------------------
	.section	.nv.info,"",@"SHT_CUDA_INFO"
	.align	4


	//----- nvinfo : EIATTR_REGCOUNT
	.align		4
        /*0000*/ 	.byte	0x04, 0x2f
        /*0002*/ 	.short	(.L_2 - .L_1)
	.align		4
.L_1:
        /*0004*/ 	.word	index@(triton__0d1d2d3d4de)
        /*0008*/ 	.word	0x0000002a


	//----- nvinfo : EIATTR_MAX_STACK_SIZE
	.align		4
.L_2:
        /*000c*/ 	.byte	0x04, 0x23
        /*000e*/ 	.short	(.L_4 - .L_3)
	.align		4
.L_3:
        /*0010*/ 	.word	index@(triton__0d1d2d3d4de)
        /*0014*/ 	.word	0x00000000


	//----- nvinfo : EIATTR_MIN_STACK_SIZE
	.align		4
.L_4:
        /*0018*/ 	.byte	0x04, 0x12
        /*001a*/ 	.short	(.L_6 - .L_5)
	.align		4
.L_5:
        /*001c*/ 	.word	index@(triton__0d1d2d3d4de)
        /*0020*/ 	.word	0x00000000


	//----- nvinfo : EIATTR_FRAME_SIZE
	.align		4
.L_6:
        /*0024*/ 	.byte	0x04, 0x11
        /*0026*/ 	.short	(.L_8 - .L_7)
	.align		4
.L_7:
        /*0028*/ 	.word	index@(triton__0d1d2d3d4de)
        /*002c*/ 	.word	0x00000000
.L_8:


//--------------------- .nv.info.triton__0d1d2d3d4de --------------------------
	.section	.nv.info.triton__0d1d2d3d4de,"",@"SHT_CUDA_INFO"
	.align	4


	//----- nvinfo : EIATTR_CUDA_API_VERSION
	.align		4
        /*0000*/ 	.byte	0x04, 0x37
        /*0002*/ 	.short	(.L_10 - .L_9)
.L_9:
        /*0004*/ 	.word	0x0000007b


	//----- nvinfo : EIATTR_SW2861232_WAR
	.align		4
.L_10:
        /*0008*/ 	.byte	0x01, 0x35
	.zero		2


	//----- nvinfo : EIATTR_PARAM_CBANK
	.align		4
        /*000c*/ 	.byte	0x04, 0x0a
        /*000e*/ 	.short	(.L_12 - .L_11)
	.align		4
.L_11:
        /*0010*/ 	.word	index@(.nv.constant0.triton__0d1d2d3d4de)
        /*0014*/ 	.short	0x0160
        /*0016*/ 	.short	0x0024


	//----- nvinfo : EIATTR_CBANK_PARAM_SIZE
	.align		4
.L_12:
        /*0018*/ 	.byte	0x03, 0x19
        /*001a*/ 	.short	0x0024


	//----- nvinfo : EIATTR_KPARAM_INFO
	.align		4
        /*001c*/ 	.byte	0x04, 0x17
        /*001e*/ 	.short	(.L_14 - .L_13)
.L_13:
        /*0020*/ 	.word	0x00000000
        /*0024*/ 	.short	0x0004
        /*0026*/ 	.short	0x0020
        /*0028*/ 	.byte	0x00, 0xf0, 0x11, 0x00


	//----- nvinfo : EIATTR_KPARAM_INFO
	.align		4
.L_14:
        /*002c*/ 	.byte	0x04, 0x17
        /*002e*/ 	.short	(.L_16 - .L_15)
.L_15:
        /*0030*/ 	.word	0x00000000
        /*0034*/ 	.short	0x0003
        /*0036*/ 	.short	0x0018
        /*0038*/ 	.byte	0x00, 0xf0, 0x21, 0x00


	//----- nvinfo : EIATTR_KPARAM_INFO
	.align		4
.L_16:
        /*003c*/ 	.byte	0x04, 0x17
        /*003e*/ 	.short	(.L_18 - .L_17)
.L_17:
        /*0040*/ 	.word	0x00000000
        /*0044*/ 	.short	0x0002
        /*0046*/ 	.short	0x0010
        /*0048*/ 	.byte	0x00, 0xf0, 0x21, 0x00


	//----- nvinfo : EIATTR_KPARAM_INFO
	.align		4
.L_18:
        /*004c*/ 	.byte	0x04, 0x17
        /*004e*/ 	.short	(.L_20 - .L_19)
.L_19:
        /*0050*/ 	.word	0x00000000
        /*0054*/ 	.short	0x0001
        /*0056*/ 	.short	0x0008
        /*0058*/ 	.byte	0x00, 0xf0, 0x21, 0x00


	//----- nvinfo : EIATTR_KPARAM_INFO
	.align		4
.L_20:
        /*005c*/ 	.byte	0x04, 0x17
        /*005e*/ 	.short	(.L_22 - .L_21)
.L_21:
        /*0060*/ 	.word	0x00000000
        /*0064*/ 	.short	0x0000
        /*0066*/ 	.short	0x0000
        /*0068*/ 	.byte	0x00, 0xf0, 0x21, 0x00


	//----- nvinfo : EIATTR_MAXREG_COUNT
	.align		4
.L_22:
        /*006c*/ 	.byte	0x03, 0x1b
        /*006e*/ 	.short	0x00ff


	//----- nvinfo : EIATTR_EXIT_INSTR_OFFSETS
	.align		4
        /*0070*/ 	.byte	0x04, 0x1c
        /*0072*/ 	.short	(.L_24 - .L_23)


	//   ....[0]....
.L_23:
        /*0074*/ 	.word	0x000020b0


	//----- nvinfo : EIATTR_MAX_THREADS
	.align		4
.L_24:
        /*0078*/ 	.byte	0x04, 0x05
        /*007a*/ 	.short	(.L_26 - .L_25)
.L_25:
        /*007c*/ 	.word	0x00000080
        /*0080*/ 	.word	0x00000001
        /*0084*/ 	.word	0x00000001


	//----- nvinfo : EIATTR_CRS_STACK_SIZE
	.align		4
.L_26:
        /*0088*/ 	.byte	0x04, 0x1e
        /*008a*/ 	.short	(.L_28 - .L_27)
.L_27:
        /*008c*/ 	.word	0x00000000
.L_28:


//--------------------- .nv.rel.action            --------------------------
	.section	.nv.rel.action,"",@"SHT_CUDA_RELOCINFO"
	.align	8
	.sectionentsize	8
        /*0000*/ 	.byte	0x73, 0x00, 0x00, 0x00, 0x00, 0x00, 0x00, 0x00, 0x00, 0x00, 0x00, 0x11, 0x25, 0x00, 0x05, 0x36


//--------------------- .nv.constant0.triton__0d1d2d3d4de --------------------------
	.section	.nv.constant0.triton__0d1d2d3d4de,"a",@progbits
	.align	4
.nv.constant0.triton__0d1d2d3d4de:
	.zero		388


//--------------------- .text.triton__0d1d2d3d4de --------------------------
	.section	.text.triton__0d1d2d3d4de,"ax",@progbits
	.sectionflags	@"SHF_BARRIERS=1"
	.sectioninfo	@"SHI_REGISTERS=42"
	.align	128
        .global         triton__0d1d2d3d4de
        .type           triton__0d1d2d3d4de,@function
        .size           triton__0d1d2d3d4de,(.L_x_46 - triton__0d1d2d3d4de)
        .other          triton__0d1d2d3d4de,@"STO_CUDA_ENTRY STV_DEFAULT"
triton__0d1d2d3d4de:
.text.triton__0d1d2d3d4de:
[----:B------:R-:W-:-:S02]  /*0000*/  MOV R1, c[0x0][0x28] ;  /* 0x00000a0000017a02 */ /* 0x000fc40000000f00 */
[----:B------:R-:W0:Y:S01]  /*0010*/  S2R R20, SR_TID.X ;  /* 0x0000000000147919 */ /* 0x000e220000002100 */
[----:B------:R-:W-:Y:S01]  /*0020*/  MOV R9, 0x2 ;  /* 0x0000000200097802 */ /* 0x000fe20000000f00 */
[----:B------:R-:W-:Y:S02]  /*0030*/  ULDC.64 UR4, c[0x0][0x118] ;  /* 0x0000460000047ab9 */ /* 0x000fe40000000a00 */
[----:B------:R-:W1:Y:S01]  /*0040*/  S2R R3, SR_CTAID.X ;  /* 0x0000000000037919 */ /* 0x000e620000002500 */
[----:B0-----:R-:W-:Y:S02]  /*0050*/  LOP3.LUT R20, R20, 0x7f, RZ, 0xc0, !PT ;  /* 0x0000007f14147812 */ /* 0x001fe400078ec0ff */
[----:B-1----:R-:W-:Y:S02]  /*0060*/  SHF.L.U32 R3, R3, 0xa, RZ ;  /* 0x0000000a03037819 */ /* 0x002fe400000006ff */
[----:B------:R-:W-:-:S04]  /*0070*/  SHF.L.U32 R2, R20, 0x3, RZ ;  /* 0x0000000314027819 */ /* 0x000fc800000006ff */
[----:B------:R-:W-:-:S05]  /*0080*/  IADD3 R2, R2, R3, RZ ;  /* 0x0000000302027210 */ /* 0x000fca0007ffe0ff */
[----:B------:R-:W-:-:S06]  /*0090*/  IMAD.WIDE R4, R2, R9, c[0x0][0x160] ;  /* 0x0000580002047625 */ /* 0x000fcc00078e0209 */
[----:B------:R-:W2:Y:S01]  /*00a0*/  LDG.E.128 R4, [R4.64] ;  /* 0x0000000404047981 */ /* 0x000ea2000c1e1d00 */
[----:B------:R-:W-:Y:S01]  /*00b0*/  IMAD.WIDE R8, R2, R9, c[0x0][0x168] ;  /* 0x00005a0002087625 */ /* 0x000fe200078e0209 */
[----:B------:R-:W-:Y:S01]  /*00c0*/  BSSY B0, `(.L_x_0) ;  /* 0x0000054000007945 */ /* 0x000fe20003800000 */
[----:B--2---:R-:W-:Y:S02]  /*00d0*/  PRMT R12, R4, 0x7610, R4 ;  /* 0x00007610040c7816 */ /* 0x004fe40000000004 */
[----:B------:R-:W-:Y:S02]  /*00e0*/  PRMT R13, R5, 0x7610, R5 ;  /* 0x00007610050d7816 */ /* 0x000fe40000000005 */
[----:B------:R-:W-:Y:S02]  /*00f0*/  PRMT R16, R6, 0x7610, R6 ;  /* 0x0000761006107816 */ /* 0x000fe40000000006 */
[----:B------:R-:W-:Y:S01]  /*0100*/  PRMT R17, R7, 0x7610, R7 ;  /* 0x0000761007117816 */ /* 0x000fe20000000007 */
[----:B------:R-:W-:Y:S04]  /*0110*/  STS.64 [R20.X16], R12 ;  /* 0x0000000c14007388 */ /* 0x000fe8000000ca00 */
[----:B------:R-:W-:Y:S04]  /*0120*/  STS.64 [R20.X16+0x8], R16 ;  /* 0x0000081014007388 */ /* 0x000fe8000000ca00 */
[----:B------:R-:W-:Y:S06]  /*0130*/  BAR.SYNC 0x0 ;  /* 0x0000000000007b1d */ /* 0x000fec0000000000 */
[----:B------:R-:W0:Y:S04]  /*0140*/  LDS.U16 R0, [R20.X8] ;  /* 0x0000000014007984 */ /* 0x000e280000008400 */
[----:B------:R-:W-:Y:S04]  /*0150*/  LDS.U16 R12, [R20.X8+0x4] ;  /* 0x00000400140c7984 */ /* 0x000fe80000008400 */
[----:B------:R-:W1:Y:S04]  /*0160*/  LDS.U16 R17, [R20.X8+0x6] ;  /* 0x0000060014117984 */ /* 0x000e680000008400 */
[----:B------:R-:W-:Y:S04]  /*0170*/  LDS.U16 R16, [R20.X8+0x400] ;  /* 0x0004000014107984 */ /* 0x000fe80000008400 */
[----:B------:R-:W2:Y:S04]  /*0180*/  LDS.U16 R15, [R20.X8+0x402] ;  /* 0x00040200140f7984 */ /* 0x000ea80000008400 */
[----:B------:R-:W5:Y:S01]  /*0190*/  LDG.E.128 R8, [R8.64] ;  /* 0x0000000408087981 */ /* 0x000f62000c1e1d00 */
[----:B0-----:R-:W-:-:S05]  /*01a0*/  SHF.L.U32 R0, R0, 0x10, RZ ;  /* 0x0000001000007819 */ /* 0x001fca00000006ff */
[----:B------:R-:W-:Y:S01]  /*01b0*/  FMUL R13, R0, R0 ;  /* 0x00000000000d7220 */ /* 0x000fe20000400000 */
[----:B-1----:R-:W-:-:S03]  /*01c0*/  SHF.L.U32 R17, R17, 0x10, RZ ;  /* 0x0000001011117819 */ /* 0x002fc600000006ff */
[----:B------:R-:W-:-:S04]  /*01d0*/  FMUL R13, R0, R13 ;  /* 0x0000000d000d7220 */ /* 0x000fc80000400000 */
[----:B------:R-:W-:Y:S02]  /*01e0*/  FFMA R13, R13, 0.044714998453855514526, R0 ;  /* 0x3d3727130d0d7823 */ /* 0x000fe40000000000 */
[----:B------:R-:W0:Y:S01]  /*01f0*/  LDS.U16 R0, [R20.X8+0x2] ;  /* 0x0000020014007984 */ /* 0x000e220000008400 */
[----:B--2---:R-:W-:Y:S01]  /*0200*/  SHF.L.U32 R15, R15, 0x10, RZ ;  /* 0x000000100f0f7819 */ /* 0x004fe200000006ff */
[----:B------:R-:W-:Y:S02]  /*0210*/  FMUL R18, R13, 0.79788458347320556641 ;  /* 0x3f4c422a0d127820 */ /* 0x000fe40000400000 */
[----:B------:R-:W1:Y:S02]  /*0220*/  LDS.U16 R13, [R20.X8+0x404] ;  /* 0x00040400140d7984 */ /* 0x000e640000008400 */
[----:B------:R-:W-:Y:S01]  /*0230*/  FADD.FTZ R14, |R18|, -RZ ;  /* 0x800000ff120e7221 */ /* 0x000fe20000010200 */
[----:B------:R-:W-:-:S04]  /*0240*/  FMUL R28, R15, R15 ;  /* 0x0000000f0f1c7220 */ /* 0x000fc80000400000 */
[----:B------:R-:W-:-:S13]  /*0250*/  FSETP.GE.AND P1, PT, R14, 0.60000002384185791016, PT ;  /* 0x3f19999a0e00780b */ /* 0x000fda0003f26000 */
[C---:B------:R-:W-:Y:S01]  /*0260*/  @P1 FMUL R21, R14.reuse, 2.8853900432586669922 ;  /* 0x4038aa3b0e151820 */ /* 0x040fe20000400000 */
[----:B------:R-:W-:Y:S02]  /*0270*/  @P1 FSETP.GE.AND P0, PT, R14, 9.010913848876953125, PT ;  /* 0x41102cb40e00180b */ /* 0x000fe40003f06000 */
[----:B------:R2:W3:Y:S01]  /*0280*/  LDS.U16 R14, [R20.X8+0x406] ;  /* 0x00040600140e7984 */ /* 0x0004e20000008400 */
[----:B------:R-:W-:Y:S02]  /*0290*/  @P1 MOV R25, 0x3f800000 ;  /* 0x3f80000000191802 */ /* 0x000fe40000000f00 */
[----:B------:R-:W4:Y:S01]  /*02a0*/  @P1 MUFU.EX2 R21, R21 ;  /* 0x0000001500151308 */ /* 0x000f220000000800 */
[----:B------:R-:W-:Y:S02]  /*02b0*/  @!P1 MOV R23, 0x3c80f082 ;  /* 0x3c80f08200179802 */ /* 0x000fe40000000f00 */
[----:B0-----:R-:W-:Y:S01]  /*02c0*/  SHF.L.U32 R19, R0, 0x10, RZ ;  /* 0x0000001000137819 */ /* 0x001fe200000006ff */
[----:B------:R-:W-:-:S04]  /*02d0*/  @!P1 FMUL R0, R18, R18 ;  /* 0x0000001212009220 */ /* 0x000fc80000400000 */
[----:B------:R-:W-:Y:S01]  /*02e0*/  FMUL R22, R19, R19 ;  /* 0x0000001313167220 */ /* 0x000fe20000400000 */
[----:B----4-:R-:W-:Y:S01]  /*02f0*/  @P1 FADD R24, R21, 1 ;  /* 0x3f80000015181421 */ /* 0x010fe20000000000 */
[----:B------:R-:W-:Y:S01]  /*0300*/  SHF.L.U32 R21, R12, 0x10, RZ ;  /* 0x000000100c157819 */ /* 0x000fe200000006ff */
[----:B------:R-:W-:Y:S01]  /*0310*/  @!P1 FFMA.FTZ R23, R0, R23, -0.052303962409496307373 ;  /* 0xbd563cae00179423 */ /* 0x000fe20000010017 */
[----:B------:R-:W-:-:S03]  /*0320*/  FMUL R22, R19, R22 ;  /* 0x0000001613167220 */ /* 0x000fc60000400000 */
[----:B------:R-:W0:Y:S01]  /*0330*/  @P1 MUFU.RCP R24, R24 ;  /* 0x0000001800181308 */ /* 0x000e220000001000 */
[----:B------:R-:W-:Y:S01]  /*0340*/  FFMA R19, R22, 0.044714998453855514526, R19 ;  /* 0x3d37271316137823 */ /* 0x000fe20000000013 */
[----:B------:R-:W-:Y:S01]  /*0350*/  FMUL R12, R21, R21 ;  /* 0x00000015150c7220 */ /* 0x000fe20000400000 */
[C---:B------:R-:W-:Y:S01]  /*0360*/  @!P1 FFMA.FTZ R23, R0.reuse, R23, 0.1331529766321182251 ;  /* 0x3e08594100179423 */ /* 0x040fe20000010017 */
[----:B------:R-:W-:Y:S01]  /*0370*/  FMUL R22, R17, R17 ;  /* 0x0000001111167220 */ /* 0x000fe20000400000 */
[----:B------:R-:W-:Y:S02]  /*0380*/  FMUL R19, R19, 0.79788458347320556641 ;  /* 0x3f4c422a13137820 */ /* 0x000fe40000400000 */
[C---:B------:R-:W-:Y:S01]  /*0390*/  @!P1 FFMA.FTZ R23, R0.reuse, R23, -0.33332768082618713379 ;  /* 0xbeaaa9ed00179423 */ /* 0x040fe20000010017 */
[----:B------:R-:W-:Y:S01]  /*03a0*/  FMUL R22, R17, R22 ;  /* 0x0000001611167220 */ /* 0x000fe20000400000 */
[----:B------:R-:W-:Y:S02]  /*03b0*/  FADD.FTZ R27, |R19|, -RZ ;  /* 0x800000ff131b7221 */ /* 0x000fe40000010200 */
[----:B------:R-:W-:Y:S01]  /*03c0*/  @!P1 FFMA.FTZ R23, R0, R23, RZ ;  /* 0x0000001700179223 */ /* 0x000fe200000100ff */
[----:B------:R-:W-:Y:S01]  /*03d0*/  FFMA R17, R22, 0.044714998453855514526, R17 ;  /* 0x3d37271316117823 */ /* 0x000fe20000000011 */
[----:B------:R-:W-:Y:S01]  /*03e0*/  PRMT R22, R5, 0x7632, R22 ;  /* 0x0000763205167816 */ /* 0x000fe20000000016 */
[----:B0-----:R-:W-:-:S05]  /*03f0*/  @P1 FFMA.FTZ R24, R24, -2, R25 ;  /* 0xc000000018181823 */ /* 0x001fca0000010019 */
[----:B------:R-:W-:Y:S01]  /*0400*/  @P1 FSEL R25, R24, 1, !P0 ;  /* 0x3f80000018191808 */ /* 0x000fe20004000000 */
[----:B------:R-:W-:Y:S01]  /*0410*/  FMUL R24, R21, R12 ;  /* 0x0000000c15187220 */ /* 0x000fe20000400000 */
[----:B------:R-:W-:Y:S02]  /*0420*/  FSETP.GE.AND P0, PT, R27, 0.60000002384185791016, PT ;  /* 0x3f19999a1b00780b */ /* 0x000fe40003f06000 */
[--C-:B------:R-:W-:Y:S01]  /*0430*/  @P1 LOP3.LUT R12, R25, 0x80000000, R18.reuse, 0xf8, !PT ;  /* 0x80000000190c1812 */ /* 0x100fe200078ef812 */
[--C-:B------:R-:W-:Y:S01]  /*0440*/  FFMA R26, R24, 0.044714998453855514526, R21.reuse ;  /* 0x3d372713181a7823 */ /* 0x100fe20000000015 */
[----:B------:R-:W-:Y:S01]  /*0450*/  SHF.L.U32 R25, R16, 0x10, RZ ;  /* 0x0000001010197819 */ /* 0x000fe200000006ff */
[----:B------:R-:W-:Y:S01]  /*0460*/  @!P1 FFMA.FTZ R12, R18, R23, R18 ;  /* 0x00000017120c9223 */ /* 0x000fe20000010012 */
[----:B------:R-:W-:Y:S01]  /*0470*/  PRMT R21, R4, 0x7632, R21 ;  /* 0x0000763204157816 */ /* 0x000fe20000000015 */
[----:B------:R-:W-:Y:S01]  /*0480*/  FMUL R18, R26, 0.79788458347320556641 ;  /* 0x3f4c422a1a127820 */ /* 0x000fe20000400000 */
[----:B------:R-:W-:Y:S01]  /*0490*/  PRMT R24, R6, 0x7632, R24 ;  /* 0x0000763206187816 */ /* 0x000fe20000000018 */
[----:B------:R-:W-:Y:S01]  /*04a0*/  FMUL R0, R25, R25 ;  /* 0x0000001919007220 */ /* 0x000fe20000400000 */
[----:B------:R-:W-:-:S02]  /*04b0*/  PRMT R23, R7, 0x7632, R23 ;  /* 0x0000763207177816 */ /* 0x000fc40000000017 */
[----:B-1----:R-:W-:Y:S01]  /*04c0*/  SHF.L.U32 R16, R13, 0x10, RZ ;  /* 0x000000100d107819 */ /* 0x002fe200000006ff */
[----:B------:R-:W-:Y:S01]  /*04d0*/  FMUL R30, R25, R0 ;  /* 0x00000000191e7220 */ /* 0x000fe20000400000 */
[----:B------:R-:W-:Y:S05]  /*04e0*/  @!P0 BRA `(.L_x_1) ;  /* 0x000000a000008947 */ /* 0x000fea0003800000 */
[C---:B--23--:R-:W-:Y:S01]  /*04f0*/  FMUL R0, R27.reuse, 2.8853900432586669922 ;  /* 0x4038aa3b1b007820 */ /* 0x04cfe20000400000 */
[----:B------:R-:W-:Y:S02]  /*0500*/  MOV R13, 0x3f800000 ;  /* 0x3f800000000d7802 */ /* 0x000fe40000000f00 */
[----:B------:R-:W-:-:S03]  /*0510*/  FSETP.GE.AND P0, PT, R27, 9.010913848876953125, PT ;  /* 0x41102cb41b00780b */ /* 0x000fc60003f06000 */
[----:B------:R-:W0:Y:S02]  /*0520*/  MUFU.EX2 R0, R0 ;  /* 0x0000000000007308 */ /* 0x000e240000000800 */
[----:B0-----:R-:W-:-:S06]  /*0530*/  FADD R26, R0, 1 ;  /* 0x3f800000001a7421 */ /* 0x001fcc0000000000 */
[----:B------:R-:W0:Y:S02]  /*0540*/  MUFU.RCP R26, R26 ;  /* 0x0000001a001a7308 */ /* 0x000e240000001000 */
[----:B0-----:R-:W-:-:S05]  /*0550*/  FFMA.FTZ R13, R26, -2, R13 ;  /* 0xc00000001a0d7823 */ /* 0x001fca000001000d */
[----:B------:R-:W-:-:S04]  /*0560*/  FSEL R32, R13, 1, !P0 ;  /* 0x3f8000000d207808 */ /* 0x000fc80004000000 */
[----:B------:R-:W-:Y:S01]  /*0570*/  LOP3.LUT R13, R32, 0x80000000, R19, 0xf8, !PT ;  /* 0x80000000200d7812 */ /* 0x000fe200078ef813 */
[----:B------:R-:W-:Y:S05]  /*0580*/  BRA `(.L_x_2) ;  /* 0x0000007000007947 */ /* 0x000fea0003800000 */
.L_x_1:
[----:B--23--:R-:W-:Y:S01]  /*0590*/  MOV R0, 0x3c80f082 ;  /* 0x3c80f08200007802 */ /* 0x00cfe20000000f00 */
[----:B------:R-:W-:-:S04]  /*05a0*/  FMUL R13, R19, R19 ;  /* 0x00000013130d7220 */ /* 0x000fc80000400000 */
[----:B------:R-:W-:-:S04]  /*05b0*/  FFMA.FTZ R0, R13, R0, -0.052303962409496307373 ;  /* 0xbd563cae0d007423 */ /* 0x000fc80000010000 */
[----:B------:R-:W-:-:S04]  /*05c0*/  FFMA.FTZ R0, R13, R0, 0.1331529766321182251 ;  /* 0x3e0859410d007423 */ /* 0x000fc80000010000 */
[----:B------:R-:W-:-:S04]  /*05d0*/  FFMA.FTZ R0, R13, R0, -0.33332768082618713379 ;  /* 0xbeaaa9ed0d007423 */ /* 0x000fc80000010000 */
[----:B------:R-:W-:-:S04]  /*05e0*/  FFMA.FTZ R0, R13, R0, RZ ;  /* 0x000000000d007223 */ /* 0x000fc800000100ff */
[----:B------:R-:W-:-:S02]  /*05f0*/  FFMA.FTZ R13, R19, R0, R19 ;  /* 0x00000000130d7223 */ /* 0x000fc40000010013 */
.L_x_2:
[----:B------:R-:W-:Y:S05]  /*0600*/  BSYNC B0 ;  /* 0x0000000000007941 */ /* 0x000fea0003800000 */
.L_x_0:
[----:B------:R-:W-:Y:S01]  /*0610*/  FADD.FTZ R31, |R18|, -RZ ;  /* 0x800000ff121f7221 */ /* 0x000fe20000010200 */
[----:B------:R-:W-:Y:S01]  /*0620*/  BSSY B0, `(.L_x_3) ;  /* 0x0000019000007945 */ /* 0x000fe20003800000 */
[----:B------:R-:W-:Y:S01]  /*0630*/  FMUL R19, R17, 0.79788458347320556641 ;  /* 0x3f4c422a11137820 */ /* 0x000fe20000400000 */
[----:B------:R-:W-:Y:S01]  /*0640*/  FFMA R25, R30, 0.044714998453855514526, R25 ;  /* 0x3d3727131e197823 */ /* 0x000fe20000000019 */
[----:B------:R-:W-:Y:S01]  /*0650*/  FMUL R26, R15, R28 ;  /* 0x0000001c0f1a7220 */ /* 0x000fe20000400000 */
[----:B------:R-:W-:Y:S01]  /*0660*/  FSETP.GE.AND P0, PT, R31, 0.60000002384185791016, PT ;  /* 0x3f19999a1f00780b */ /* 0x000fe20003f06000 */
[----:B------:R-:W-:Y:S01]  /*0670*/  FMUL R27, R16, R16 ;  /* 0x00000010101b7220 */ /* 0x000fe20000400000 */
[----:B------:R-:W-:-:S11]  /*0680*/  SHF.L.U32 R17, R14, 0x10, RZ ;  /* 0x000000100e117819 */ /* 0x000fd600000006ff */
[----:B------:R-:W-:Y:S05]  /*0690*/  @!P0 BRA `(.L_x_4) ;  /* 0x000000a000008947 */ /* 0x000fea0003800000 */
[C---:B------:R-:W-:Y:S01]  /*06a0*/  FMUL R0, R31.reuse, 2.8853900432586669922 ;  /* 0x4038aa3b1f007820 */ /* 0x040fe20000400000 */
        /* <DEDUP_REMOVED lines=9> */
.L_x_4:
[----:B------:R-:W-:Y:S01]  /*0740*/  MOV R0, 0x3c80f082 ;  /* 0x3c80f08200007802 */ /* 0x000fe20000000f00 */
[----:B------:R-:W-:-:S04]  /*0750*/  FMUL R29, R18, R18 ;  /* 0x00000012121d7220 */ /* 0x000fc80000400000 */
[----:B------:R-:W-:-:S04]  /*0760*/  FFMA.FTZ R0, R29, R0, -0.052303962409496307373 ;  /* 0xbd563cae1d007423 */ /* 0x000fc80000010000 */
[----:B------:R-:W-:-:S04]  /*0770*/  FFMA.FTZ R0, R29, R0, 0.1331529766321182251 ;  /* 0x3e0859411d007423 */ /* 0x000fc80000010000 */
[----:B------:R-:W-:-:S04]  /*0780*/  FFMA.FTZ R0, R29, R0, -0.33332768082618713379 ;  /* 0xbeaaa9ed1d007423 */ /* 0x000fc80000010000 */
[----:B------:R-:W-:-:S04]  /*0790*/  FFMA.FTZ R29, R29, R0, RZ ;  /* 0x000000001d1d7223 */ /* 0x000fc800000100ff */
[----:B------:R-:W-:-:S02]  /*07a0*/  FFMA.FTZ R14, R18, R29, R18 ;  /* 0x0000001d120e7223 */ /* 0x000fc40000010012 */
.L_x_5:
[----:B------:R-:W-:Y:S05]  /*07b0*/  BSYNC B0 ;  /* 0x0000000000007941 */ /* 0x000fea0003800000 */
.L_x_3:
[----:B------:R-:W-:Y:S01]  /*07c0*/  FADD.FTZ R29, |R19|, -RZ ;  /* 0x800000ff131d7221 */ /* 0x000fe20000010200 */
[----:B------:R-:W-:Y:S01]  /*07d0*/  BSSY B0, `(.L_x_6) ;  /* 0x0000019000007945 */ /* 0x000fe20003800000 */
[----:B------:R-:W-:Y:S01]  /*07e0*/  FFMA R26, R26, 0.044714998453855514526, R15 ;  /* 0x3d3727131a1a7823 */ /* 0x000fe2000000000f */
[----:B------:R-:W-:Y:S01]  /*07f0*/  SHF.L.U32 R4, R4, 0x10, RZ ;  /* 0x0000001004047819 */ /* 0x000fe200000006ff */
[----:B------:R-:W-:Y:S01]  /*0800*/  FMUL R27, R16, R27 ;  /* 0x0000001b101b7220 */ /* 0x000fe20000400000 */
[----:B------:R-:W-:Y:S01]  /*0810*/  FSETP.GE.AND P0, PT, R29, 0.60000002384185791016, PT ;  /* 0x3f19999a1d00780b */ /* 0x000fe20003f06000 */
[----:B------:R-:W-:Y:S01]  /*0820*/  FMUL R18, R25, 0.79788458347320556641 ;  /* 0x3f4c422a19127820 */ /* 0x000fe20000400000 */
[----:B------:R-:W-:-:S11]  /*0830*/  FMUL R28, R17, R17 ;  /* 0x00000011111c7220 */ /* 0x000fd60000400000 */
        /* <DEDUP_REMOVED lines=11> */
.L_x_7:
[----:B------:R-:W-:Y:S01]  /*08f0*/  MOV R0, 0x3c80f082 ;  /* 0x3c80f08200007802 */ /* 0x000fe20000000f00 */
[----:B------:R-:W-:-:S04]  /*0900*/  FMUL R15, R19, R19 ;  /* 0x00000013130f7220 */ /* 0x000fc80000400000 */
[----:B------:R-:W-:-:S04]  /*0910*/  FFMA.FTZ R0, R15, R0, -0.052303962409496307373 ;  /* 0xbd563cae0f007423 */ /* 0x000fc80000010000 */
[----:B------:R-:W-:-:S04]  /*0920*/  FFMA.FTZ R0, R15, R0, 0.1331529766321182251 ;  /* 0x3e0859410f007423 */ /* 0x000fc80000010000 */
[----:B------:R-:W-:-:S04]  /*0930*/  FFMA.FTZ R0, R15, R0, -0.33332768082618713379 ;  /* 0xbeaaa9ed0f007423 */ /* 0x000fc80000010000 */
[----:B------:R-:W-:-:S04]  /*0940*/  FFMA.FTZ R0, R15, R0, RZ ;  /* 0x000000000f007223 */ /* 0x000fc800000100ff */
[----:B------:R-:W-:-:S02]  /*0950*/  FFMA.FTZ R15, R19, R0, R19 ;  /* 0x00000000130f7223 */ /* 0x000fc40000010013 */
.L_x_8:
[----:B------:R-:W-:Y:S05]  /*0960*/  BSYNC B0 ;  /* 0x0000000000007941 */ /* 0x000fea0003800000 */
.L_x_6:
[----:B------:R-:W-:Y:S01]  /*0970*/  FADD.FTZ R30, |R18|, -RZ ;  /* 0x800000ff121e7221 */ /* 0x000fe20000010200 */
[----:B------:R-:W-:Y:S01]  /*0980*/  BSSY B0, `(.L_x_9) ;  /* 0x0000019000007945 */ /* 0x000fe20003800000 */
[----:B------:R-:W-:Y:S01]  /*0990*/  FFMA R25, R27, 0.044714998453855514526, R16 ;  /* 0x3d3727131b197823 */ /* 0x000fe20000000010 */
[----:B------:R-:W-:Y:S01]  /*09a0*/  FMUL R28, R28, R17 ;  /* 0x000000111c1c7220 */ /* 0x000fe20000400000 */
[----:B------:R-:W-:Y:S01]  /*09b0*/  FMUL R19, R26, 0.79788458347320556641 ;  /* 0x3f4c422a1a137820 */ /* 0x000fe20000400000 */
        /* <DEDUP_REMOVED lines=14> */
.L_x_10:
[----:B------:R-:W-:Y:S01]  /*0aa0*/  MOV R0, 0x3c80f082 ;  /* 0x3c80f08200007802 */ /* 0x000fe20000000f00 */
[----:B------:R-:W-:-:S04]  /*0ab0*/  FMUL R29, R18, R18 ;  /* 0x00000012121d7220 */ /* 0x000fc80000400000 */
[----:B------:R-:W-:-:S04]  /*0ac0*/  FFMA.FTZ R0, R29, R0, -0.052303962409496307373 ;  /* 0xbd563cae1d007423 */ /* 0x000fc80000010000 */
[----:B------:R-:W-:-:S04]  /*0ad0*/  FFMA.FTZ R0, R29, R0, 0.1331529766321182251 ;  /* 0x3e0859411d007423 */ /* 0x000fc80000010000 */
[----:B------:R-:W-:-:S04]  /*0ae0*/  FFMA.FTZ R0, R29, R0, -0.33332768082618713379 ;  /* 0xbeaaa9ed1d007423 */ /* 0x000fc80000010000 */
[----:B------:R-:W-:-:S04]  /*0af0*/  FFMA.FTZ R29, R29, R0, RZ ;  /* 0x000000001d1d7223 */ /* 0x000fc800000100ff */
[----:B------:R-:W-:-:S02]  /*0b00*/  FFMA.FTZ R16, R18, R29, R18 ;  /* 0x0000001d12107223 */ /* 0x000fc40000010012 */
.L_x_11:
[----:B------:R-:W-:Y:S05]  /*0b10*/  BSYNC B0 ;  /* 0x0000000000007941 */ /* 0x000fea0003800000 */
.L_x_9:
        /* <DEDUP_REMOVED lines=19> */
.L_x_13:
[----:B------:R-:W-:Y:S01]  /*0c50*/  MOV R0, 0x3c80f082 ;  /* 0x3c80f08200007802 */ /* 0x000fe20000000f00 */
[----:B------:R-:W-:-:S04]  /*0c60*/  FMUL R17, R19, R19 ;  /* 0x0000001313117220 */ /* 0x000fc80000400000 */
[----:B------:R-:W-:-:S04]  /*0c70*/  FFMA.FTZ R0, R17, R0, -0.052303962409496307373 ;  /* 0xbd563cae11007423 */ /* 0x000fc80000010000 */
[----:B------:R-:W-:-:S04]  /*0c80*/  FFMA.FTZ R0, R17, R0, 0.1331529766321182251 ;  /* 0x3e08594111007423 */ /* 0x000fc80000010000 */
[----:B------:R-:W-:-:S04]  /*0c90*/  FFMA.FTZ R0, R17, R0, -0.33332768082618713379 ;  /* 0xbeaaa9ed11007423 */ /* 0x000fc80000010000 */
[----:B------:R-:W-:-:S04]  /*0ca0*/  FFMA.FTZ R0, R17, R0, RZ ;  /* 0x0000000011007223 */ /* 0x000fc800000100ff */
[----:B------:R-:W-:-:S02]  /*0cb0*/  FFMA.FTZ R17, R19, R0, R19 ;  /* 0x0000000013117223 */ /* 0x000fc40000010013 */
.L_x_14:
[----:B------:R-:W-:Y:S05]  /*0cc0*/  BSYNC B0 ;  /* 0x0000000000007941 */ /* 0x000fea0003800000 */
.L_x_12:
[----:B------:R-:W-:Y:S01]  /*0cd0*/  FADD.FTZ R29, |R18|, -RZ ;  /* 0x800000ff121d7221 */ /* 0x000fe20000010200 */
[----:B------:R-:W-:Y:S01]  /*0ce0*/  BSSY B0, `(.L_x_15) ;  /* 0x0000019000007945 */ /* 0x000fe20003800000 */
[----:B------:R-:W-:Y:S01]  /*0cf0*/  FMUL R28, R28, R21 ;  /* 0x000000151c1c7220 */ /* 0x000fe20000400000 */
[----:B------:R-:W-:Y:S01]  /*0d00*/  FFMA R25, R27, 0.044714998453855514526, R4 ;  /* 0x3d3727131b197823 */ /* 0x000fe20000000004 */
        /* <DEDUP_REMOVED lines=15> */
.L_x_16:
[----:B------:R-:W-:Y:S01]  /*0e00*/  MOV R0, 0x3c80f082 ;  /* 0x3c80f08200007802 */ /* 0x000fe20000000f00 */
[----:B------:R-:W-:-:S04]  /*0e10*/  FMUL R27, R18, R18 ;  /* 0x00000012121b7220 */ /* 0x000fc80000400000 */
[----:B------:R-:W-:-:S04]  /*0e20*/  FFMA.FTZ R0, R27, R0, -0.052303962409496307373 ;  /* 0xbd563cae1b007423 */ /* 0x000fc80000010000 */
[----:B------:R-:W-:-:S04]  /*0e30*/  FFMA.FTZ R0, R27, R0, 0.1331529766321182251 ;  /* 0x3e0859411b007423 */ /* 0x000fc80000010000 */
[----:B------:R-:W-:-:S04]  /*0e40*/  FFMA.FTZ R0, R27, R0, -0.33332768082618713379 ;  /* 0xbeaaa9ed1b007423 */ /* 0x000fc80000010000 */
[----:B------:R-:W-:-:S04]  /*0e50*/  FFMA.FTZ R27, R27, R0, RZ ;  /* 0x000000001b1b7223 */ /* 0x000fc800000100ff */
[----:B------:R-:W-:-:S02]  /*0e60*/  FFMA.FTZ R18, R18, R27, R18 ;  /* 0x0000001b12127223 */ /* 0x000fc40000010012 */
.L_x_17:
[----:B------:R-:W-:Y:S05]  /*0e70*/  BSYNC B0 ;  /* 0x0000000000007941 */ /* 0x000fea0003800000 */
.L_x_15:
[----:B------:R-:W-:Y:S01]  /*0e80*/  FADD.FTZ R31, |R19|, -RZ ;  /* 0x800000ff131f7221 */ /* 0x000fe20000010200 */
[----:B------:R-:W-:Y:S01]  /*0e90*/  BSSY B0, `(.L_x_18) ;  /* 0x0000019000007945 */ /* 0x000fe20003800000 */
[----:B------:R-:W-:Y:S01]  /*0ea0*/  SHF.L.U32 R6, R6, 0x10, RZ ;  /* 0x0000001006067819 */ /* 0x000fe200000006ff */
[----:B------:R-:W-:Y:S01]  /*0eb0*/  FMUL R30, R30, R5 ;  /* 0x000000051e1e7220 */ /* 0x000fe20000400000 */
[----:B------:R-:W-:Y:S01]  /*0ec0*/  FFMA R26, R28, 0.044714998453855514526, R21 ;  /* 0x3d3727131c1a7823 */ /* 0x000fe20000000015 */
        /* <DEDUP_REMOVED lines=14> */
.L_x_19:
[----:B------:R-:W-:Y:S01]  /*0fb0*/  MOV R0, 0x3c80f082 ;  /* 0x3c80f08200007802 */ /* 0x000fe20000000f00 */
[----:B------:R-:W-:-:S04]  /*0fc0*/  FMUL R29, R19, R19 ;  /* 0x00000013131d7220 */ /* 0x000fc80000400000 */
[----:B------:R-:W-:-:S04]  /*0fd0*/  FFMA.FTZ R0, R29, R0, -0.052303962409496307373 ;  /* 0xbd563cae1d007423 */ /* 0x000fc80000010000 */
[----:B------:R-:W-:-:S04]  /*0fe0*/  FFMA.FTZ R0, R29, R0, 0.1331529766321182251 ;  /* 0x3e0859411d007423 */ /* 0x000fc80000010000 */
[----:B------:R-:W-:-:S04]  /*0ff0*/  FFMA.FTZ R0, R29, R0, -0.33332768082618713379 ;  /* 0xbeaaa9ed1d007423 */ /* 0x000fc80000010000 */
[----:B------:R-:W-:-:S04]  /*1000*/  FFMA.FTZ R0, R29, R0, RZ ;  /* 0x000000001d007223 */ /* 0x000fc800000100ff */
[----:B------:R-:W-:-:S02]  /*1010*/  FFMA.FTZ R19, R19, R0, R19 ;  /* 0x0000000013137223 */ /* 0x000fc40000010013 */
.L_x_20:
[----:B------:R-:W-:Y:S05]  /*1020*/  BSYNC B0 ;  /* 0x0000000000007941 */ /* 0x000fea0003800000 */
.L_x_18:
        /* <DEDUP_REMOVED lines=19> */
.L_x_22:
[----:B------:R-:W-:Y:S01]  /*1160*/  MOV R0, 0x3c80f082 ;  /* 0x3c80f08200007802 */ /* 0x000fe20000000f00 */
[----:B------:R-:W-:-:S04]  /*1170*/  FMUL R29, R25, R25 ;  /* 0x00000019191d7220 */ /* 0x000fc80000400000 */
[----:B------:R-:W-:-:S04]  /*1180*/  FFMA.FTZ R0, R29, R0, -0.052303962409496307373 ;  /* 0xbd563cae1d007423 */ /* 0x000fc80000010000 */
[----:B------:R-:W-:-:S04]  /*1190*/  FFMA.FTZ R0, R29, R0, 0.1331529766321182251 ;  /* 0x3e0859411d007423 */ /* 0x000fc80000010000 */
[----:B------:R-:W-:-:S04]  /*11a0*/  FFMA.FTZ R0, R29, R0, -0.33332768082618713379 ;  /* 0xbeaaa9ed1d007423 */ /* 0x000fc80000010000 */
[----:B------:R-:W-:-:S04]  /*11b0*/  FFMA.FTZ R0, R29, R0, RZ ;  /* 0x000000001d007223 */ /* 0x000fc800000100ff */
[----:B------:R-:W-:-:S02]  /*11c0*/  FFMA.FTZ R25, R25, R0, R25 ;  /* 0x0000000019197223 */ /* 0x000fc40000010019 */
.L_x_23:
[----:B------:R-:W-:Y:S05]  /*11d0*/  BSYNC B0 ;  /* 0x0000000000007941 */ /* 0x000fea0003800000 */
.L_x_21:
        /* <DEDUP_REMOVED lines=19> */
.L_x_25:
[----:B------:R-:W-:Y:S01]  /*1310*/  MOV R0, 0x3c80f082 ;  /* 0x3c80f08200007802 */ /* 0x000fe20000000f00 */
[----:B------:R-:W-:-:S04]  /*1320*/  FMUL R33, R26, R26 ;  /* 0x0000001a1a217220 */ /* 0x000fc80000400000 */
[----:B------:R-:W-:-:S04]  /*1330*/  FFMA.FTZ R0, R33, R0, -0.052303962409496307373 ;  /* 0xbd563cae21007423 */ /* 0x000fc80000010000 */
[----:B------:R-:W-:-:S04]  /*1340*/  FFMA.FTZ R0, R33, R0, 0.1331529766321182251 ;  /* 0x3e08594121007423 */ /* 0x000fc80000010000 */
[----:B------:R-:W-:-:S04]  /*1350*/  FFMA.FTZ R0, R33, R0, -0.33332768082618713379 ;  /* 0xbeaaa9ed21007423 */ /* 0x000fc80000010000 */
[----:B------:R-:W-:-:S04]  /*1360*/  FFMA.FTZ R33, R33, R0, RZ ;  /* 0x0000000021217223 */ /* 0x000fc800000100ff */
[----:B------:R-:W-:-:S02]  /*1370*/  FFMA.FTZ R26, R26, R33, R26 ;  /* 0x000000211a1a7223 */ /* 0x000fc4000001001a */
.L_x_26:
[----:B------:R-:W-:Y:S05]  /*1380*/  BSYNC B0 ;  /* 0x0000000000007941 */ /* 0x000fea0003800000 */
.L_x_24:
[----:B------:R-:W-:Y:S01]  /*1390*/  FADD.FTZ R35, |R27|, -RZ ;  /* 0x800000ff1b237221 */ /* 0x000fe20000010200 */
[----:B------:R-:W-:Y:S01]  /*13a0*/  BSSY B0, `(.L_x_27) ;  /* 0x0000019000007945 */ /* 0x000fe20003800000 */
[----:B------:R-:W-:Y:S01]  /*13b0*/  FMUL R28, R32, 0.79788458347320556641 ;  /* 0x3f4c422a201c7820 */ /* 0x000fe20000400000 */
[----:B------:R-:W-:Y:S01]  /*13c0*/  FMUL R29, R29, R24 ;  /* 0x000000181d1d7220 */ /* 0x000fe20000400000 */
[----:B------:R-:W-:Y:S01]  /*13d0*/  FFMA R30, R31, 0.044714998453855514526, R6 ;  /* 0x3d3727131f1e7823 */ /* 0x000fe20000000006 */
        /* <DEDUP_REMOVED lines=14> */
.L_x_28:
[----:B------:R-:W-:Y:S01]  /*14c0*/  MOV R0, 0x3c80f082 ;  /* 0x3c80f08200007802 */ /* 0x000fe20000000f00 */
[----:B------:R-:W-:-:S04]  /*14d0*/  FMUL R31, R27, R27 ;  /* 0x0000001b1b1f7220 */ /* 0x000fc80000400000 */
[----:B------:R-:W-:-:S04]  /*14e0*/  FFMA.FTZ R0, R31, R0, -0.052303962409496307373 ;  /* 0xbd563cae1f007423 */ /* 0x000fc80000010000 */
[----:B------:R-:W-:-:S04]  /*14f0*/  FFMA.FTZ R0, R31, R0, 0.1331529766321182251 ;  /* 0x3e0859411f007423 */ /* 0x000fc80000010000 */
[----:B------:R-:W-:-:S04]  /*1500*/  FFMA.FTZ R0, R31, R0, -0.33332768082618713379 ;  /* 0xbeaaa9ed1f007423 */ /* 0x000fc80000010000 */
[----:B------:R-:W-:-:S04]  /*1510*/  FFMA.FTZ R0, R31, R0, RZ ;  /* 0x000000001f007223 */ /* 0x000fc800000100ff */
[----:B------:R-:W-:-:S02]  /*1520*/  FFMA.FTZ R27, R27, R0, R27 ;  /* 0x000000001b1b7223 */ /* 0x000fc4000001001b */
.L_x_29:
[----:B------:R-:W-:Y:S05]  /*1530*/  BSYNC B0 ;  /* 0x0000000000007941 */ /* 0x000fea0003800000 */
.L_x_27:
[----:B------:R-:W-:Y:S01]  /*1540*/  FADD.FTZ R35, |R28|, -RZ ;  /* 0x800000ff1c237221 */ /* 0x000fe20000010200 */
[----:B------:R-:W-:Y:S01]  /*1550*/  BSSY B0, `(.L_x_30) ;  /* 0x0000018000007945 */ /* 0x000fe20003800000 */
[----:B------:R-:W-:Y:S01]  /*1560*/  FFMA R31, R29, 0.044714998453855514526, R24 ;  /* 0x3d3727131d1f7823 */ /* 0x000fe20000000018 */
[----:B------:R-:W-:Y:S01]  /*1570*/  FMUL R29, R30, 0.79788458347320556641 ;  /* 0x3f4c422a1e1d7820 */ /* 0x000fe20000400000 */
[----:B------:R-:W-:Y:S01]  /*1580*/  FMUL R32, R32, R7 ;  /* 0x0000000720207220 */ /* 0x000fe20000400000 */
[----:B------:R-:W-:Y:S01]  /*1590*/  FSETP.GE.AND P0, PT, R35, 0.60000002384185791016, PT ;  /* 0x3f19999a2300780b */ /* 0x000fe20003f06000 */
[----:B------:R-:W-:-:S12]  /*15a0*/  FMUL R30, R23, R23 ;  /* 0x00000017171e7220 */ /* 0x000fd80000400000 */
        /* <DEDUP_REMOVED lines=11> */
.L_x_31:
[----:B------:R-:W-:Y:S01]  /*1660*/  MOV R0, 0x3c80f082 ;  /* 0x3c80f08200007802 */ /* 0x000fe20000000f00 */
[----:B------:R-:W-:-:S04]  /*1670*/  FMUL R33, R28, R28 ;  /* 0x0000001c1c217220 */ /* 0x000fc80000400000 */
[----:B------:R-:W-:-:S04]  /*1680*/  FFMA.FTZ R0, R33, R0, -0.052303962409496307373 ;  /* 0xbd563cae21007423 */ /* 0x000fc80000010000 */
[----:B------:R-:W-:-:S04]  /*1690*/  FFMA.FTZ R0, R33, R0, 0.1331529766321182251 ;  /* 0x3e08594121007423 */ /* 0x000fc80000010000 */
[----:B------:R-:W-:-:S04]  /*16a0*/  FFMA.FTZ R0, R33, R0, -0.33332768082618713379 ;  /* 0xbeaaa9ed21007423 */ /* 0x000fc80000010000 */
[----:B------:R-:W-:-:S04]  /*16b0*/  FFMA.FTZ R33, R33, R0, RZ ;  /* 0x0000000021217223 */ /* 0x000fc800000100ff */
[----:B------:R-:W-:-:S02]  /*16c0*/  FFMA.FTZ R28, R28, R33, R28 ;  /* 0x000000211c1c7223 */ /* 0x000fc4000001001c */
.L_x_32:
[----:B------:R-:W-:Y:S05]  /*16d0*/  BSYNC B0 ;  /* 0x0000000000007941 */ /* 0x000fea0003800000 */
.L_x_30:
[----:B------:R-:W-:Y:S01]  /*16e0*/  FADD.FTZ R35, |R29|, -RZ ;  /* 0x800000ff1d237221 */ /* 0x000fe20000010200 */
[----:B------:R-:W-:Y:S01]  /*16f0*/  BSSY B0, `(.L_x_33) ;  /* 0x0000017000007945 */ /* 0x000fe20003800000 */
[----:B------:R-:W-:Y:S01]  /*1700*/  FMUL R30, R30, R23 ;  /* 0x000000171e1e7220 */ /* 0x000fe20000400000 */
[----:B------:R-:W-:Y:S01]  /*1710*/  FFMA R32, R32, 0.044714998453855514526, R7 ;  /* 0x3d37271320207823 */ /* 0x000fe20000000007 */
[----:B------:R-:W-:Y:S01]  /*1720*/  FMUL R31, R31, 0.79788458347320556641 ;  /* 0x3f4c422a1f1f7820 */ /* 0x000fe20000400000 */
[----:B------:R-:W-:-:S13]  /*1730*/  FSETP.GE.AND P0, PT, R35, 0.60000002384185791016, PT ;  /* 0x3f19999a2300780b */ /* 0x000fda0003f06000 */
        /* <DEDUP_REMOVED lines=11> */
.L_x_34:
[----:B------:R-:W-:Y:S01]  /*17f0*/  MOV R0, 0x3c80f082 ;  /* 0x3c80f08200007802 */ /* 0x000fe20000000f00 */
[----:B------:R-:W-:-:S04]  /*1800*/  FMUL R33, R29, R29 ;  /* 0x0000001d1d217220 */ /* 0x000fc80000400000 */
[----:B------:R-:W-:-:S04]  /*1810*/  FFMA.FTZ R0, R33, R0, -0.052303962409496307373 ;  /* 0xbd563cae21007423 */ /* 0x000fc80000010000 */
[----:B------:R-:W-:-:S04]  /*1820*/  FFMA.FTZ R0, R33, R0, 0.1331529766321182251 ;  /* 0x3e08594121007423 */ /* 0x000fc80000010000 */
[----:B------:R-:W-:-:S04]  /*1830*/  FFMA.FTZ R0, R33, R0, -0.33332768082618713379 ;  /* 0xbeaaa9ed21007423 */ /* 0x000fc80000010000 */
[----:B------:R-:W-:-:S04]  /*1840*/  FFMA.FTZ R0, R33, R0, RZ ;  /* 0x0000000021007223 */ /* 0x000fc800000100ff */
[----:B------:R-:W-:-:S02]  /*1850*/  FFMA.FTZ R29, R29, R0, R29 ;  /* 0x000000001d1d7223 */ /* 0x000fc4000001001d */
.L_x_35:
[----:B------:R-:W-:Y:S05]  /*1860*/  BSYNC B0 ;  /* 0x0000000000007941 */ /* 0x000fea0003800000 */
.L_x_33:
[----:B------:R-:W-:Y:S01]  /*1870*/  FADD.FTZ R35, |R31|, -RZ ;  /* 0x800000ff1f237221 */ /* 0x000fe20000010200 */
[----:B------:R-:W-:Y:S01]  /*1880*/  BSSY B0, `(.L_x_36) ;  /* 0x0000016000007945 */ /* 0x000fe20003800000 */
[----:B------:R-:W-:Y:S01]  /*1890*/  FFMA R30, R30, 0.044714998453855514526, R23 ;  /* 0x3d3727131e1e7823 */ /* 0x000fe20000000017 */
[----:B------:R-:W-:Y:S02]  /*18a0*/  FMUL R32, R32, 0.79788458347320556641 ;  /* 0x3f4c422a20207820 */ /* 0x000fe40000400000 */
        /* <DEDUP_REMOVED lines=12> */
.L_x_37:
[----:B------:R-:W-:Y:S01]  /*1970*/  MOV R0, 0x3c80f082 ;  /* 0x3c80f08200007802 */ /* 0x000fe20000000f00 */
[----:B------:R-:W-:-:S04]  /*1980*/  FMUL R33, R31, R31 ;  /* 0x0000001f1f217220 */ /* 0x000fc80000400000 */
[----:B------:R-:W-:-:S04]  /*1990*/  FFMA.FTZ R0, R33, R0, -0.052303962409496307373 ;  /* 0xbd563cae21007423 */ /* 0x000fc80000010000 */
[----:B------:R-:W-:-:S04]  /*19a0*/  FFMA.FTZ R0, R33, R0, 0.1331529766321182251 ;  /* 0x3e08594121007423 */ /* 0x000fc80000010000 */
[----:B------:R-:W-:-:S04]  /*19b0*/  FFMA.FTZ R0, R33, R0, -0.33332768082618713379 ;  /* 0xbeaaa9ed21007423 */ /* 0x000fc80000010000 */
[----:B------:R-:W-:-:S04]  /*19c0*/  FFMA.FTZ R0, R33, R0, RZ ;  /* 0x0000000021007223 */ /* 0x000fc800000100ff */
[----:B------:R-:W-:-:S02]  /*19d0*/  FFMA.FTZ R31, R31, R0, R31 ;  /* 0x000000001f1f7223 */ /* 0x000fc4000001001f */
.L_x_38:
[----:B------:R-:W-:Y:S05]  /*19e0*/  BSYNC B0 ;  /* 0x0000000000007941 */ /* 0x000fea0003800000 */
.L_x_36:
[----:B------:R-:W-:Y:S01]  /*19f0*/  FADD.FTZ R36, |R32|, -RZ ;  /* 0x800000ff20247221 */ /* 0x000fe20000010200 */
[----:B------:R-:W-:Y:S01]  /*1a00*/  BSSY B0, `(.L_x_39) ;  /* 0x0000015000007945 */ /* 0x000fe20003800000 */
[----:B------:R-:W-:-:S03]  /*1a10*/  FMUL R33, R30, 0.79788458347320556641 ;  /* 0x3f4c422a1e217820 */ /* 0x000fc60000400000 */
        /* <DEDUP_REMOVED lines=12> */
.L_x_40:
[----:B------:R-:W-:Y:S01]  /*1ae0*/  MOV R0, 0x3c80f082 ;  /* 0x3c80f08200007802 */ /* 0x000fe20000000f00 */
[----:B------:R-:W-:-:S04]  /*1af0*/  FMUL R35, R32, R32 ;  /* 0x0000002020237220 */ /* 0x000fc80000400000 */
[----:B------:R-:W-:-:S04]  /*1b00*/  FFMA.FTZ R0, R35, R0, -0.052303962409496307373 ;  /* 0xbd563cae23007423 */ /* 0x000fc80000010000 */
[----:B------:R-:W-:-:S04]  /*1b10*/  FFMA.FTZ R0, R35, R0, 0.1331529766321182251 ;  /* 0x3e08594123007423 */ /* 0x000fc80000010000 */
[----:B------:R-:W-:-:S04]  /*1b20*/  FFMA.FTZ R0, R35, R0, -0.33332768082618713379 ;  /* 0xbeaaa9ed23007423 */ /* 0x000fc80000010000 */
[----:B------:R-:W-:-:S04]  /*1b30*/  FFMA.FTZ R35, R35, R0, RZ ;  /* 0x0000000023237223 */ /* 0x000fc800000100ff */
[----:B------:R-:W-:-:S02]  /*1b40*/  FFMA.FTZ R32, R32, R35, R32 ;  /* 0x0000002320207223 */ /* 0x000fc40000010020 */
.L_x_41:
[----:B------:R-:W-:Y:S05]  /*1b50*/  BSYNC B0 ;  /* 0x0000000000007941 */ /* 0x000fea0003800000 */
.L_x_39:
[----:B------:R-:W-:Y:S01]  /*1b60*/  FADD.FTZ R39, |R33|, -RZ ;  /* 0x800000ff21277221 */ /* 0x000fe20000010200 */
[C---:B-----5:R-:W-:Y:S01]  /*1b70*/  SHF.L.U32 R30, R11.reuse, 0x10, RZ ;  /* 0x000000100b1e7819 */ /* 0x060fe200000006ff */
[----:B------:R-:W-:Y:S01]  /*1b80*/  BSSY B0, `(.L_x_42) ;  /* 0x0000020000007945 */ /* 0x000fe20003800000 */
[----:B------:R-:W-:Y:S02]  /*1b90*/  PRMT R0, R11, 0x7632, R0 ;  /* 0x000076320b007816 */ /* 0x000fe40000000000 */
[----:B------:R-:W-:Y:S02]  /*1ba0*/  FSETP.GE.AND P0, PT, R39, 0.60000002384185791016, PT ;  /* 0x3f19999a2700780b */ /* 0x000fe40003f06000 */
[----:B------:R-:W-:Y:S02]  /*1bb0*/  PRMT R34, R8, 0x7632, R34 ;  /* 0x0000763208227816 */ /* 0x000fe40000000022 */
[----:B------:R-:W-:Y:S02]  /*1bc0*/  PRMT R35, R9, 0x7632, R35 ;  /* 0x0000763209237816 */ /* 0x000fe40000000023 */
[----:B------:R-:W-:-:S02]  /*1bd0*/  PRMT R36, R10, 0x7632, R36 ;  /* 0x000076320a247816 */ /* 0x000fc40000000024 */
[----:B------:R-:W-:Y:S02]  /*1be0*/  SHF.L.U32 R11, R8, 0x10, RZ ;  /* 0x00000010080b7819 */ /* 0x000fe400000006ff */
[----:B------:R-:W-:Y:S02]  /*1bf0*/  SHF.L.U32 R8, R9, 0x10, RZ ;  /* 0x0000001009087819 */ /* 0x000fe400000006ff */
[----:B------:R-:W-:Y:S02]  /*1c00*/  SHF.L.U32 R9, R10, 0x10, RZ ;  /* 0x000000100a097819 */ /* 0x000fe400000006ff */
[----:B------:R-:W-:Y:S02]  /*1c10*/  SHF.L.U32 R20, R20, 0x2, RZ ;  /* 0x0000000214147819 */ /* 0x000fe400000006ff */
[----:B------:R-:W-:Y:S02]  /*1c20*/  SHF.L.U32 R10, R0, 0x10, RZ ;  /* 0x00000010000a7819 */ /* 0x000fe400000006ff */
[----:B------:R-:W-:-:S02]  /*1c30*/  SHF.L.U32 R34, R34, 0x10, RZ ;  /* 0x0000001022227819 */ /* 0x000fc400000006ff */
[----:B------:R-:W-:Y:S02]  /*1c40*/  SHF.L.U32 R35, R35, 0x10, RZ ;  /* 0x0000001023237819 */ /* 0x000fe400000006ff */
[----:B------:R-:W-:Y:S01]  /*1c50*/  SHF.L.U32 R36, R36, 0x10, RZ ;  /* 0x0000001024247819 */ /* 0x000fe200000006ff */
        /* <DEDUP_REMOVED lines=11> */
.L_x_43:
[----:B------:R-:W-:Y:S01]  /*1d10*/  MOV R0, 0x3c80f082 ;  /* 0x3c80f08200007802 */ /* 0x000fe20000000f00 */
[----:B------:R-:W-:-:S04]  /*1d20*/  FMUL R37, R33, R33 ;  /* 0x0000002121257220 */ /* 0x000fc80000400000 */
[----:B------:R-:W-:-:S04]  /*1d30*/  FFMA.FTZ R0, R37, R0, -0.052303962409496307373 ;  /* 0xbd563cae25007423 */ /* 0x000fc80000010000 */
[----:B------:R-:W-:-:S04]  /*1d40*/  FFMA.FTZ R0, R37, R0, 0.1331529766321182251 ;  /* 0x3e08594125007423 */ /* 0x000fc80000010000 */
[----:B------:R-:W-:-:S04]  /*1d50*/  FFMA.FTZ R0, R37, R0, -0.33332768082618713379 ;  /* 0xbeaaa9ed25007423 */ /* 0x000fc80000010000 */
[----:B------:R-:W-:-:S04]  /*1d60*/  FFMA.FTZ R0, R37, R0, RZ ;  /* 0x0000000025007223 */ /* 0x000fc800000100ff */
[----:B------:R-:W-:-:S02]  /*1d70*/  FFMA.FTZ R33, R33, R0, R33 ;  /* 0x0000000021217223 */ /* 0x000fc40000010021 */
.L_x_44:
[----:B------:R-:W-:Y:S05]  /*1d80*/  BSYNC B0 ;  /* 0x0000000000007941 */ /* 0x000fea0003800000 */
.L_x_42:
[----:B------:R-:W-:Y:S01]  /*1d90*/  FMUL R0, R4, 0.5 ;  /* 0x3f00000004007820 */ /* 0x000fe20000400000 */
[----:B------:R-:W-:Y:S01]  /*1da0*/  FADD R37, R25, 1 ;  /* 0x3f80000019257421 */ /* 0x000fe20000000000 */
[----:B------:R-:W-:Y:S01]  /*1db0*/  FMUL R4, R6, 0.5 ;  /* 0x3f00000006047820 */ /* 0x000fe20000400000 */
[----:B------:R-:W-:Y:S01]  /*1dc0*/  FMUL R25, R5, 0.5 ;  /* 0x3f00000005197820 */ /* 0x000fe20000400000 */
[----:B------:R-:W-:Y:S01]  /*1dd0*/  FADD R6, R27, 1 ;  /* 0x3f8000001b067421 */ /* 0x000fe20000000000 */
[----:B------:R-:W-:Y:S01]  /*1de0*/  FMUL R22, R22, 0.5 ;  /* 0x3f00000016167820 */ /* 0x000fe20000400000 */
[----:B------:R-:W-:Y:S01]  /*1df0*/  FADD R5, R28, 1 ;  /* 0x3f8000001c057421 */ /* 0x000fe20000000000 */
[----:B------:R-:W-:Y:S01]  /*1e00*/  FADD R29, R29, 1 ;  /* 0x3f8000001d1d7421 */ /* 0x000fe20000000000 */
[----:B------:R-:W-:Y:S01]  /*1e10*/  FMUL R21, R21, 0.5 ;  /* 0x3f00000015157820 */ /* 0x000fe20000400000 */
[----:B------:R-:W-:Y:S01]  /*1e20*/  FADD R26, R26, 1 ;  /* 0x3f8000001a1a7421 */ /* 0x000fe20000000000 */
[----:B------:R-:W-:Y:S01]  /*1e30*/  FMUL R25, R25, R6 ;  /* 0x0000000619197220 */ /* 0x000fe20000400000 */
[----:B------:R-:W-:Y:S01]  /*1e40*/  FMUL R6, R22, R5 ;  /* 0x0000000516067220 */ /* 0x000fe20000400000 */
[----:B------:R-:W-:Y:S01]  /*1e50*/  FMUL R22, R4, R29 ;  /* 0x0000001d04167220 */ /* 0x000fe20000400000 */
[----:B------:R-:W-:Y:S01]  /*1e60*/  SHF.R.S32.HI R5, RZ, 0x1f, R2 ;  /* 0x0000001fff057819 */ /* 0x000fe20000011402 */
[----:B------:R-:W-:Y:S01]  /*1e70*/  FMUL R21, R21, R26 ;  /* 0x0000001a15157220 */ /* 0x000fe20000400000 */
[----:B------:R-:W-:Y:S01]  /*1e80*/  LEA R4, P0, R2, c[0x0][0x178], 0x1 ;  /* 0x00005e0002047a11 */ /* 0x000fe200078008ff */
[----:B------:R-:W-:Y:S01]  /*1e90*/  FMUL R24, R24, 0.5 ;  /* 0x3f00000018187820 */ /* 0x000fe20000400000 */
[----:B------:R-:W-:Y:S01]  /*1ea0*/  FMUL R7, R7, 0.5 ;  /* 0x3f00000007077820 */ /* 0x000fe20000400000 */
[----:B------:R-:W-:Y:S01]  /*1eb0*/  FMUL R23, R23, 0.5 ;  /* 0x3f00000017177820 */ /* 0x000fe20000400000 */
[----:B------:R-:W-:Y:S01]  /*1ec0*/  FADD R31, R31, 1 ;  /* 0x3f8000001f1f7421 */ /* 0x000fe20000000000 */
[----:B------:R-:W-:Y:S01]  /*1ed0*/  FADD R32, R32, 1 ;  /* 0x3f80000020207421 */ /* 0x000fe20000000000 */
[----:B------:R-:W-:Y:S01]  /*1ee0*/  FADD R26, R33, 1 ;  /* 0x3f800000211a7421 */ /* 0x000fe20000000000 */
[----:B------:R-:W-:Y:S01]  /*1ef0*/  LEA.HI.X R5, R2, c[0x0][0x17c], R5, 0x1, P0 ;  /* 0x00005f0002057a11 */ /* 0x000fe200000f0c05 */
[----:B------:R-:W-:Y:S01]  /*1f00*/  FMUL R25, R25, R8 ;  /* 0x0000000819197220 */ /* 0x000fe20000400000 */
[----:B------:R-:W-:Y:S01]  /*1f10*/  FMUL R0, R0, R37 ;  /* 0x0000002500007220 */ /* 0x000fe20000400000 */
[----:B------:R-:W-:Y:S01]  /*1f20*/  IADD3 R8, P0, R3, R20, RZ ;  /* 0x0000001403087210 */ /* 0x000fe20007f1e0ff */
[----:B------:R-:W-:Y:S01]  /*1f30*/  FMUL R31, R24, R31 ;  /* 0x0000001f181f7220 */ /* 0x000fe20000400000 */
[----:B------:R-:W-:Y:S01]  /*1f40*/  FMUL R7, R7, R32 ;  /* 0x0000002007077220 */ /* 0x000fe20000400000 */
[----:B------:R-:W-:Y:S01]  /*1f50*/  FMUL R23, R23, R26 ;  /* 0x0000001a17177220 */ /* 0x000fe20000400000 */
[----:B------:R-:W-:Y:S01]  /*1f60*/  FMUL R24, R6, R35 ;  /* 0x0000002306187220 */ /* 0x000fe20000400000 */
[----:B------:R-:W-:Y:S01]  /*1f70*/  FMUL R22, R22, R9 ;  /* 0x0000000916167220 */ /* 0x000fe20000400000 */
[----:B------:R-:W-:Y:S01]  /*1f80*/  IADD3 R6, R3, R20, RZ ;  /* 0x0000001403067210 */ /* 0x000fe20007ffe0ff */
[----:B------:R-:W-:Y:S01]  /*1f90*/  FMUL R0, R0, R11 ;  /* 0x0000000b00007220 */ /* 0x000fe20000400000 */
[----:B------:R-:W-:Y:S01]  /*1fa0*/  MOV R9, 0x4 ;  /* 0x0000000400097802 */ /* 0x000fe20000000f00 */
[----:B------:R-:W-:Y:S01]  /*1fb0*/  FMUL R21, R21, R34 ;  /* 0x0000002215157220 */ /* 0x000fe20000400000 */
[----:B------:R-:W-:Y:S01]  /*1fc0*/  LEA.HI.X.SX32 R3, R3, RZ, 0x1, P0 ;  /* 0x000000ff03037211 */ /* 0x000fe200000f0eff */
[----:B------:R-:W-:Y:S01]  /*1fd0*/  FMUL R31, R31, R36 ;  /* 0x000000241f1f7220 */ /* 0x000fe20000400000 */
[----:B------:R-:W-:Y:S01]  /*1fe0*/  LEA R2, P0, R8, c[0x0][0x170], 0x2 ;  /* 0x00005c0008027a11 */ /* 0x000fe200078010ff */
[----:B------:R-:W-:Y:S01]  /*1ff0*/  FMUL R11, R7, R30 ;  /* 0x0000001e070b7220 */ /* 0x000fe20000400000 */
[----:B------:R-:W-:Y:S01]  /*2000*/  FMUL R20, R23, R10 ;  /* 0x0000000a17147220 */ /* 0x000fe20000400000 */
[----:B------:R-:W-:Y:S01]  /*2010*/  IMAD.WIDE R6, R6, R9, c[0x0][0x170] ;  /* 0x00005c0006067625 */ /* 0x000fe200078e0209 */
[----:B------:R-:W-:Y:S01]  /*2020*/  LEA.HI.X R3, R8, c[0x0][0x174], R3, 0x2, P0 ;  /* 0x00005d0008037a11 */ /* 0x000fe200000f1403 */
[----:B------:R-:W-:Y:S01]  /*2030*/  ULDC.64 UR4, c[0x0][0x118] ;  /* 0x0000460000047ab9 */ /* 0x000fe20000000a00 */
[----:B------:R-:W-:-:S02]  /*2040*/  F2FP.BF16.PACK_AB R8, R21, R0 ;  /* 0x000000001508723e */ /* 0x000fc400000010ff */
[----:B------:R-:W-:Y:S01]  /*2050*/  F2FP.BF16.PACK_AB R9, R24, R25 ;  /* 0x000000191809723e */ /* 0x000fe200000010ff */
[----:B------:R-:W-:Y:S01]  /*2060*/  STG.E.128 [R6.64], R12 ;  /* 0x0000000c06007986 */ /* 0x000fe2000c101d04 */
[----:B------:R-:W-:Y:S02]  /*2070*/  F2FP.BF16.PACK_AB R10, R31, R22 ;  /* 0x000000161f0a723e */ /* 0x000fe400000010ff */
[----:B------:R-:W-:Y:S01]  /*2080*/  F2FP.BF16.PACK_AB R11, R20, R11 ;  /* 0x0000000b140b723e */ /* 0x000fe200000010ff */
[----:B------:R-:W-:Y:S04]  /*2090*/  STG.E.128 [R2.64+0x800], R16 ;  /* 0x0008001002007986 */ /* 0x000fe8000c101d04 */
[----:B------:R-:W-:Y:S01]  /*20a0*/  STG.E.128 [R4.64], R8 ;  /* 0x0000000804007986 */ /* 0x000fe2000c101d04 */
[----:B------:R-:W-:Y:S05]  /*20b0*/  EXIT ;  /* 0x000000000000794d */ /* 0x000fea0003800000 */
.L_x_45:
[----:B------:R-:W-:-:S00]  /*20c0*/  BRA `(.L_x_45) ;  /* 0xfffffff000007947 */ /* 0x000fc0000383ffff */
[----:B------:R-:W-:-:S00]  /*20d0*/  NOP ;  /* 0x0000000000007918 */ /* 0x000fc00000000000 */
        /* <DEDUP_REMOVED lines=10> */
.L_x_46:


//--------------------- .nv.global.init           --------------------------
	.section	.nv.global.init,"aw",@progbits
.nv.global.init:
	.type		_$_str,@object
	.size		_$_str,(.L_0 - _$_str)
_$_str:
        /*0000*/ 	.byte	0x5f, 0x5f, 0x43, 0x55, 0x44, 0x41, 0x5f, 0x46, 0x54, 0x5a, 0x00
.L_0:


//--------------------- .nv.shared.triton__0d1d2d3d4de --------------------------
	.section	.nv.shared.triton__0d1d2d3d4de,"aw",@nobits
	.align	16
